//
// Generated by NVIDIA NVVM Compiler
//
// Compiler Build ID: CL-36424714
// Cuda compilation tools, release 13.0, V13.0.88
// Based on NVVM 20.0.0
//

.version 9.0
.target sm_100
.address_size 64

	// .globl	_Z15matrixAddKernelPdS_i

.visible .entry _Z15matrixAddKernelPdS_i(
	.param .u64 .ptr .align 1 _Z15matrixAddKernelPdS_i_param_0,
	.param .u64 .ptr .align 1 _Z15matrixAddKernelPdS_i_param_1,
	.param .u32 _Z15matrixAddKernelPdS_i_param_2
)
{
	.reg .pred 	%p<2>;
	.reg .b32 	%r<6>;
	.reg .b64 	%rd<8>;
	.reg .b64 	%fd<4>;

	ld.param.u64 	%rd1, [_Z15matrixAddKernelPdS_i_param_0];
	ld.param.u64 	%rd2, [_Z15matrixAddKernelPdS_i_param_1];
	ld.param.u32 	%r2, [_Z15matrixAddKernelPdS_i_param_2];
	mov.u32 	%r3, %ctaid.x;
	mov.u32 	%r4, %ntid.x;
	mov.u32 	%r5, %tid.x;
	mad.lo.s32 	%r1, %r3, %r4, %r5;
	setp.ge.s32 	%p1, %r1, %r2;
	@%p1 bra 	$L__BB0_2;
	cvta.to.global.u64 	%rd3, %rd2;
	cvta.to.global.u64 	%rd4, %rd1;
	mul.wide.s32 	%rd5, %r1, 8;
	add.s64 	%rd6, %rd3, %rd5;
	ld.global.f64 	%fd1, [%rd6];
	add.s64 	%rd7, %rd4, %rd5;
	ld.global.f64 	%fd2, [%rd7];
	add.f64 	%fd3, %fd1, %fd2;
	st.global.f64 	[%rd7], %fd3;
$L__BB0_2:
	ret;

}


// ===== COMPILED SASS (sm_100) =====

	.target	sm_100

	.elftype	@"ET_EXEC"


//--------------------- .note.nv.tkinfo           --------------------------
	.section	.note.nv.tkinfo,"",@"SHT_NOTE"
	.sectionflags	@"SHF_NOTE_NV_TKINFO"
	.tkinfo
        /*0018*/ 	.word	0x00000002
        /*0030*/ 	.string	""
        /*0030*/ 	.string	"ptxas"
        /*0030*/ 	.string	"Cuda compilation tools, release 13.0, V13.0.88"
        /*0030*/ 	.string	"Build cuda_13.0.r13.0/compiler.36424714_0"
        /*0030*/ 	.string	"-arch sm_100 -m 64 "



//--------------------- .note.nv.cuinfo           --------------------------
	.section	.note.nv.cuinfo,"",@"SHT_NOTE"
	.sectionflags	@"SHF_NOTE_NV_CUINFO"
        /*0018*/ 	.short	0x0002
        /*001a*/ 	.short	0x0064
        /*001c*/ 	.short	0x0082
	.zero		2


//--------------------- .nv.info                  --------------------------
	.section	.nv.info,"",@"SHT_CUDA_INFO"
	.align	4


	//----- nvinfo : EIATTR_REGCOUNT
	.align		4
        /*0000*/ 	.byte	0x04, 0x2f
        /*0002*/ 	.short	(.L_1 - .L_0)
	.align		4
.L_0:
        /*0004*/ 	.word	index@(_Z15matrixAddKernelPdS_i)
        /*0008*/ 	.word	0x0000000a


	//----- nvinfo : EIATTR_FRAME_SIZE
	.align		4
.L_1:
        /*000c*/ 	.byte	0x04, 0x11
        /*000e*/ 	.short	(.L_3 - .L_2)
	.align		4
.L_2:
        /*0010*/ 	.word	index@(_Z15matrixAddKernelPdS_i)
        /*0014*/ 	.word	0x00000000


	//----- nvinfo : EIATTR_MIN_STACK_SIZE
	.align		4
.L_3:
        /*0018*/ 	.byte	0x04, 0x12
        /*001a*/ 	.short	(.L_5 - .L_4)
	.align		4
.L_4:
        /*001c*/ 	.word	index@(_Z15matrixAddKernelPdS_i)
        /*0020*/ 	.word	0x00000000
.L_5:


//--------------------- .nv.compat                --------------------------
	.section	.nv.compat,"",@"SHT_CUDA_COMPAT_INFO"
	.align	4
        /*0000*/ 	.byte	0x02, 0x09, 0x00, 0x00, 0x02, 0x02, 0x01, 0x00, 0x02, 0x05, 0x05, 0x00, 0x03, 0x07, 0x01, 0x01
        /*0010*/ 	.byte	0x02, 0x03, 0x00, 0x00, 0x02, 0x06, 0x01, 0x00, 0x04, 0x0b, 0x08, 0x00, 0x01, 0x00, 0x00, 0x00
        /*0020*/ 	.byte	0x00, 0x00, 0x00, 0x00


//--------------------- .nv.info._Z15matrixAddKernelPdS_i --------------------------
	.section	.nv.info._Z15matrixAddKernelPdS_i,"",@"SHT_CUDA_INFO"
	.sectionflags	@""
	.align	4


	//----- nvinfo : EIATTR_CUDA_API_VERSION
	.align		4
        /*0000*/ 	.byte	0x04, 0x37
        /*0002*/ 	.short	(.L_7 - .L_6)
.L_6:
        /*0004*/ 	.word	0x00000082


	//----- nvinfo : EIATTR_KPARAM_INFO
	.align		4
.L_7:
        /*0008*/ 	.byte	0x04, 0x17
        /*000a*/ 	.short	(.L_9 - .L_8)
.L_8:
        /*000c*/ 	.word	0x00000000
        /*0010*/ 	.short	0x0002
        /*0012*/ 	.short	0x0010
        /*0014*/ 	.byte	0x00, 0xf0, 0x11, 0x00


	//----- nvinfo : EIATTR_KPARAM_INFO
	.align		4
.L_9:
        /*0018*/ 	.byte	0x04, 0x17
        /*001a*/ 	.short	(.L_11 - .L_10)
.L_10:
        /*001c*/ 	.word	0x00000000
        /*0020*/ 	.short	0x0001
        /*0022*/ 	.short	0x0008
        /*0024*/ 	.byte	0x00, 0xf5, 0x21, 0x00


	//----- nvinfo : EIATTR_KPARAM_INFO
	.align		4
.L_11:
        /*0028*/ 	.byte	0x04, 0x17
        /*002a*/ 	.short	(.L_13 - .L_12)
.L_12:
        /*002c*/ 	.word	0x00000000
        /*0030*/ 	.short	0x0000
        /*0032*/ 	.short	0x0000
        /*0034*/ 	.byte	0x00, 0xf5, 0x21, 0x00


	//----- nvinfo : EIATTR_SPARSE_MMA_MASK
	.align		4
.L_13:
        /*0038*/ 	.byte	0x03, 0x50
        /*003a*/ 	.short	0x0000


	//----- nvinfo : EIATTR_MAXREG_COUNT
	.align		4
        /*003c*/ 	.byte	0x03, 0x1b
        /*003e*/ 	.short	0x00ff


	//----- nvinfo : EIATTR_MERCURY_ISA_VERSION
	.align		4
        /*0040*/ 	.byte	0x03, 0x5f
        /*0042*/ 	.short	0x0101


	//----- nvinfo : EIATTR_VRC_CTA_INIT_COUNT
	.align		4
        /*0044*/ 	.byte	0x02, 0x4a
	.zero		1
	.zero		1


	//----- nvinfo : EIATTR_EXIT_INSTR_OFFSETS
	.align		4
        /*0048*/ 	.byte	0x04, 0x1c
        /*004a*/ 	.short	(.L_15 - .L_14)


	//   ....[0]....
.L_14:
        /*004c*/ 	.word	0x00000070


	//   ....[1]....
        /*0050*/ 	.word	0x00000110


	//----- nvinfo : EIATTR_CBANK_PARAM_SIZE
	.align		4
.L_15:
        /*0054*/ 	.byte	0x03, 0x19
        /*0056*/ 	.short	0x0014


	//----- nvinfo : EIATTR_PARAM_CBANK
	.align		4
        /*0058*/ 	.byte	0x04, 0x0a
        /*005a*/ 	.short	(.L_17 - .L_16)
	.align		4
.L_16:
        /*005c*/ 	.word	index@(.nv.constant0._Z15matrixAddKernelPdS_i)
        /*0060*/ 	.short	0x0380
        /*0062*/ 	.short	0x0014


	//----- nvinfo : EIATTR_SW_WAR
	.align		4
.L_17:
        /*0064*/ 	.byte	0x04, 0x36
        /*0066*/ 	.short	(.L_19 - .L_18)
.L_18:
        /*0068*/ 	.word	0x00000008
.L_19:


//--------------------- .nv.callgraph             --------------------------
	.section	.nv.callgraph,"",@"SHT_CUDA_CALLGRAPH"
	.align	4
	.sectionentsize	8
	.align		4
        /*0000*/ 	.word	0x00000000
	.align		4
        /*0004*/ 	.word	0xffffffff
	.align		4
        /*0008*/ 	.word	0x00000000
	.align		4
        /*000c*/ 	.word	0xfffffffe
	.align		4
        /*0010*/ 	.word	0x00000000
	.align		4
        /*0014*/ 	.word	0xfffffffd
	.align		4
        /*0018*/ 	.word	0x00000000
	.align		4
        /*001c*/ 	.word	0xfffffffc


//--------------------- .text._Z15matrixAddKernelPdS_i --------------------------
	.section	.text._Z15matrixAddKernelPdS_i,"ax",@progbits
	.align	128
        .global         _Z15matrixAddKernelPdS_i
        .type           _Z15matrixAddKernelPdS_i,@function
        .size           _Z15matrixAddKernelPdS_i,(.L_x_1 - _Z15matrixAddKernelPdS_i)
        .other          _Z15matrixAddKernelPdS_i,@"STO_CUDA_ENTRY STV_DEFAULT"
_Z15matrixAddKernelPdS_i:
.text._Z15matrixAddKernelPdS_i:
[----:B------:R-:W-:Y:S01]  /*0000*/  LDC R1, c[0x0][0x37c] ;  /* 0x0000df00ff017b82 */ /* 0x000fe20000000800 */
[----:B------:R-:W0:Y:S07]  /*0010*/  S2R R0, SR_TID.X ;  /* 0x0000000000007919 */ /* 0x000e2e0000002100 */
[----:B------:R-:W0:Y:S01]  /*0020*/  S2UR UR4, SR_CTAID.X ;  /* 0x00000000000479c3 */ /* 0x000e220000002500 */
[----:B------:R-:W1:Y:S07]  /*0030*/  LDCU UR5, c[0x0][0x390] ;  /* 0x00007200ff0577ac */ /* 0x000e6e0008000800 */
[----:B------:R-:W0:Y:S02]  /*0040*/  LDC R7, c[0x0][0x360] ;  /* 0x0000d800ff077b82 */ /* 0x000e240000000800 */
[----:B0-----:R-:W-:-:S05]  /*0050*/  IMAD R7, R7, UR4, R0 ;  /* 0x0000000407077c24 */ /* 0x001fca000f8e0200 */
[----:B-1----:R-:W-:-:S13]  /*0060*/  ISETP.GE.AND P0, PT, R7, UR5, PT ;  /* 0x0000000507007c0c */ /* 0x002fda000bf06270 */
[----:B------:R-:W-:Y:S05]  /*0070*/  @P0 EXIT ;  /* 0x000000000000094d */ /* 0x000fea0003800000 */
[----:B------:R-:W0:Y:S01]  /*0080*/  LDC.64 R2, c[0x0][0x388] ;  /* 0x0000e200ff027b82 */ /* 0x000e220000000a00 */
[----:B------:R-:W1:Y:S07]  /*0090*/  LDCU.64 UR4, c[0x0][0x358] ;  /* 0x00006b00ff0477ac */ /* 0x000e6e0008000a00 */
[----:B------:R-:W2:Y:S01]  /*00a0*/  LDC.64 R4, c[0x0][0x380] ;  /* 0x0000e000ff047b82 */ /* 0x000ea20000000a00 */
[----:B0-----:R-:W-:-:S06]  /*00b0*/  IMAD.WIDE R2, R7, 0x8, R2 ;  /* 0x0000000807027825 */ /* 0x001fcc00078e0202 */
[----:B-1----:R-:W3:Y:S01]  /*00c0*/  LDG.E.64 R2, desc[UR4][R2.64] ;  /* 0x0000000402027981 */ /* 0x002ee2000c1e1b00 */
[----:B--2---:R-:W-:-:S05]  /*00d0*/  IMAD.WIDE R4, R7, 0x8, R4 ;  /* 0x0000000807047825 */ /* 0x004fca00078e0204 */
[----:B------:R-:W3:Y:S02]  /*00e0*/  LDG.E.64 R6, desc[UR4][R4.64] ;  /* 0x0000000404067981 */ /* 0x000ee4000c1e1b00 */
[----:B---3--:R-:W-:-:S07]  /*00f0*/  DADD R6, R2, R6 ;  /* 0x0000000002067229 */ /* 0x008fce0000000006 */
[----:B------:R-:W-:Y:S01]  /*0100*/  STG.E.64 desc[UR4][R4.64], R6 ;  /* 0x0000000604007986 */ /* 0x000fe2000c101b04 */
[----:B------:R-:W-:Y:S05]  /*0110*/  EXIT ;  /* 0x000000000000794d */ /* 0x000fea0003800000 */
.L_x_0:
[----:B------:R-:W-:-:S00]  /*0120*/  BRA `(.L_x_0) ;  /* 0xfffffffc00fc7947 */ /* 0x000fc0000383ffff */
[----:B------:R-:W-:-:S00]  /*0130*/  NOP ;  /* 0x0000000000007918 */ /* 0x000fc00000000000 */
        /* <DEDUP_REMOVED lines=12> */
.L_x_1:


//--------------------- .nv.shared.reserved.0     --------------------------
	.section	.nv.shared.reserved.0,"aw",@nobits
	.weak		__nv_reservedSMEM_offset_0_alias
	.size		__nv_reservedSMEM_offset_0_alias, 0, 64
	.other		__nv_reservedSMEM_offset_0_alias,@"STO_CUDA_RESERVED_SHARED STV_DEFAULT"
__nv_reservedSMEM_offset_0_alias:
	.zero		0
	.zero		64


//--------------------- .nv.constant0._Z15matrixAddKernelPdS_i --------------------------
	.section	.nv.constant0._Z15matrixAddKernelPdS_i,"a",@progbits
	.sectionflags	@""
	.align	4
.nv.constant0._Z15matrixAddKernelPdS_i:
	.zero		916


//--------------------- SYMBOLS --------------------------

	.type		.nv.reservedSmem.offset0,@object
	.size		.nv.reservedSmem.offset0,0x4
